//
// Generated by NVIDIA NVVM Compiler
//
// Compiler Build ID: CL-36424714
// Cuda compilation tools, release 13.0, V13.0.88
// Based on NVVM 20.0.0
//

.version 9.0
.target sm_100
.address_size 64

	// .globl	_Z10initialiseiPiPb

.visible .entry _Z10initialiseiPiPb(
	.param .u32 _Z10initialiseiPiPb_param_0,
	.param .u64 .ptr .align 1 _Z10initialiseiPiPb_param_1,
	.param .u64 .ptr .align 1 _Z10initialiseiPiPb_param_2
)
{
	.reg .pred 	%p<4>;
	.reg .b16 	%rs<2>;
	.reg .b32 	%r<13>;
	.reg .b64 	%rd<9>;

	ld.param.u32 	%r6, [_Z10initialiseiPiPb_param_0];
	ld.param.u64 	%rd4, [_Z10initialiseiPiPb_param_1];
	ld.param.u64 	%rd3, [_Z10initialiseiPiPb_param_2];
	cvta.to.global.u64 	%rd1, %rd4;
	mov.u32 	%r7, %ctaid.x;
	mov.u32 	%r1, %ntid.x;
	mov.u32 	%r8, %tid.x;
	mad.lo.s32 	%r12, %r7, %r1, %r8;
	setp.ge.s32 	%p1, %r12, %r6;
	@%p1 bra 	$L__BB0_6;
	mov.u32 	%r9, %nctaid.x;
	mul.lo.s32 	%r3, %r1, %r9;
	cvta.to.global.u64 	%rd2, %rd3;
$L__BB0_2:
	cvt.s64.s32 	%rd5, %r12;
	add.s64 	%rd6, %rd2, %rd5;
	mov.b16 	%rs1, 0;
	st.global.u8 	[%rd6], %rs1;
	setp.ne.s32 	%p2, %r12, 0;
	@%p2 bra 	$L__BB0_4;
	mov.b32 	%r11, 0;
	st.global.u32 	[%rd1], %r11;
	bra.uni 	$L__BB0_5;
$L__BB0_4:
	mul.wide.s32 	%rd7, %r12, 4;
	add.s64 	%rd8, %rd1, %rd7;
	mov.b32 	%r10, 1000000000;
	st.global.u32 	[%rd8], %r10;
$L__BB0_5:
	add.s32 	%r12, %r12, %r3;
	setp.lt.s32 	%p3, %r12, %r6;
	@%p3 bra 	$L__BB0_2;
$L__BB0_6:
	ret;

}
	// .globl	_Z9thresholdiPiS_S_S_PbS_
.visible .entry _Z9thresholdiPiS_S_S_PbS_(
	.param .u32 _Z9thresholdiPiS_S_S_PbS__param_0,
	.param .u64 .ptr .align 1 _Z9thresholdiPiS_S_S_PbS__param_1,
	.param .u64 .ptr .align 1 _Z9thresholdiPiS_S_S_PbS__param_2,
	.param .u64 .ptr .align 1 _Z9thresholdiPiS_S_S_PbS__param_3,
	.param .u64 .ptr .align 1 _Z9thresholdiPiS_S_S_PbS__param_4,
	.param .u64 .ptr .align 1 _Z9thresholdiPiS_S_S_PbS__param_5,
	.param .u64 .ptr .align 1 _Z9thresholdiPiS_S_S_PbS__param_6
)
{
	.reg .pred 	%p<8>;
	.reg .b16 	%rs<3>;
	.reg .b32 	%r<26>;
	.reg .b64 	%rd<25>;

	ld.param.u32 	%r13, [_Z9thresholdiPiS_S_S_PbS__param_0];
	ld.param.u64 	%rd9, [_Z9thresholdiPiS_S_S_PbS__param_1];
	ld.param.u64 	%rd10, [_Z9thresholdiPiS_S_S_PbS__param_2];
	ld.param.u64 	%rd11, [_Z9thresholdiPiS_S_S_PbS__param_3];
	ld.param.u64 	%rd12, [_Z9thresholdiPiS_S_S_PbS__param_4];
	ld.param.u64 	%rd14, [_Z9thresholdiPiS_S_S_PbS__param_5];
	ld.param.u64 	%rd13, [_Z9thresholdiPiS_S_S_PbS__param_6];
	cvta.to.global.u64 	%rd1, %rd14;
	mov.u32 	%r14, %ctaid.x;
	mov.u32 	%r1, %ntid.x;
	mov.u32 	%r15, %tid.x;
	mad.lo.s32 	%r22, %r14, %r1, %r15;
	setp.ge.s32 	%p1, %r22, %r13;
	@%p1 bra 	$L__BB1_9;
	mov.u32 	%r16, %nctaid.x;
	mul.lo.s32 	%r3, %r1, %r16;
	cvta.to.global.u64 	%rd2, %rd10;
	cvta.to.global.u64 	%rd3, %rd9;
	cvta.to.global.u64 	%rd4, %rd11;
	cvta.to.global.u64 	%rd5, %rd12;
	cvta.to.global.u64 	%rd6, %rd13;
$L__BB1_2:
	cvt.s64.s32 	%rd15, %r22;
	add.s64 	%rd16, %rd1, %rd15;
	ld.global.u8 	%rs1, [%rd16];
	setp.ne.s16 	%p2, %rs1, 0;
	@%p2 bra 	$L__BB1_8;
	mul.wide.s32 	%rd17, %r22, 4;
	add.s64 	%rd7, %rd2, %rd17;
	ld.global.u32 	%r17, [%rd7];
	setp.gt.s32 	%p3, %r17, 999999999;
	@%p3 bra 	$L__BB1_8;
	add.s64 	%rd8, %rd3, %rd17;
	ld.global.u32 	%r24, [%rd8];
	ld.global.u32 	%r25, [%rd8+4];
	setp.ge.s32 	%p4, %r24, %r25;
	@%p4 bra 	$L__BB1_8;
$L__BB1_5:
	mul.wide.s32 	%rd19, %r24, 4;
	add.s64 	%rd20, %rd4, %rd19;
	ld.global.s32 	%rd21, [%rd20];
	add.s64 	%rd22, %rd1, %rd21;
	ld.global.u8 	%rs2, [%rd22];
	setp.ne.s16 	%p5, %rs2, 0;
	@%p5 bra 	$L__BB1_7;
	ld.global.u32 	%r18, [%rd7];
	add.s64 	%rd24, %rd5, %rd19;
	ld.global.u32 	%r19, [%rd24];
	add.s32 	%r20, %r19, %r18;
	atom.global.min.s32 	%r21, [%rd6], %r20;
	ld.global.u32 	%r25, [%rd8+4];
$L__BB1_7:
	add.s32 	%r24, %r24, 1;
	setp.lt.s32 	%p6, %r24, %r25;
	@%p6 bra 	$L__BB1_5;
$L__BB1_8:
	add.s32 	%r22, %r22, %r3;
	setp.lt.s32 	%p7, %r22, %r13;
	@%p7 bra 	$L__BB1_2;
$L__BB1_9:
	ret;

}
	// .globl	_Z5relaxiPiS_S_S_PbS_
.visible .entry _Z5relaxiPiS_S_S_PbS_(
	.param .u32 _Z5relaxiPiS_S_S_PbS__param_0,
	.param .u64 .ptr .align 1 _Z5relaxiPiS_S_S_PbS__param_1,
	.param .u64 .ptr .align 1 _Z5relaxiPiS_S_S_PbS__param_2,
	.param .u64 .ptr .align 1 _Z5relaxiPiS_S_S_PbS__param_3,
	.param .u64 .ptr .align 1 _Z5relaxiPiS_S_S_PbS__param_4,
	.param .u64 .ptr .align 1 _Z5relaxiPiS_S_S_PbS__param_5,
	.param .u64 .ptr .align 1 _Z5relaxiPiS_S_S_PbS__param_6
)
{
	.reg .pred 	%p<7>;
	.reg .b16 	%rs<3>;
	.reg .b32 	%r<24>;
	.reg .b64 	%rd<24>;

	ld.param.u32 	%r9, [_Z5relaxiPiS_S_S_PbS__param_0];
	ld.param.u64 	%rd10, [_Z5relaxiPiS_S_S_PbS__param_1];
	ld.param.u64 	%rd15, [_Z5relaxiPiS_S_S_PbS__param_2];
	ld.param.u64 	%rd11, [_Z5relaxiPiS_S_S_PbS__param_3];
	ld.param.u64 	%rd12, [_Z5relaxiPiS_S_S_PbS__param_4];
	ld.param.u64 	%rd13, [_Z5relaxiPiS_S_S_PbS__param_5];
	ld.param.u64 	%rd14, [_Z5relaxiPiS_S_S_PbS__param_6];
	cvta.to.global.u64 	%rd1, %rd15;
	mov.u32 	%r10, %ctaid.x;
	mov.u32 	%r1, %ntid.x;
	mov.u32 	%r11, %tid.x;
	mad.lo.s32 	%r22, %r10, %r1, %r11;
	setp.ge.s32 	%p1, %r22, %r9;
	@%p1 bra 	$L__BB2_7;
	mov.u32 	%r12, %nctaid.x;
	mul.lo.s32 	%r3, %r1, %r12;
	cvta.to.global.u64 	%rd2, %rd13;
	cvta.to.global.u64 	%rd3, %rd14;
	cvta.to.global.u64 	%rd4, %rd10;
	cvta.to.global.u64 	%rd5, %rd11;
	cvta.to.global.u64 	%rd6, %rd12;
$L__BB2_2:
	cvt.s64.s32 	%rd16, %r22;
	add.s64 	%rd7, %rd2, %rd16;
	ld.global.u8 	%rs1, [%rd7];
	setp.ne.s16 	%p2, %rs1, 0;
	@%p2 bra 	$L__BB2_6;
	mul.wide.s32 	%rd17, %r22, 4;
	add.s64 	%rd8, %rd1, %rd17;
	ld.global.u32 	%r13, [%rd8];
	ld.global.u32 	%r14, [%rd3];
	setp.ge.s32 	%p3, %r13, %r14;
	@%p3 bra 	$L__BB2_6;
	mov.b16 	%rs2, 1;
	st.global.u8 	[%rd7], %rs2;
	add.s64 	%rd9, %rd4, %rd17;
	ld.global.u32 	%r23, [%rd9];
	ld.global.u32 	%r15, [%rd9+4];
	setp.ge.s32 	%p4, %r23, %r15;
	@%p4 bra 	$L__BB2_6;
$L__BB2_5:
	mul.wide.s32 	%rd19, %r23, 4;
	add.s64 	%rd20, %rd5, %rd19;
	ld.global.u32 	%r16, [%rd20];
	mul.wide.s32 	%rd21, %r16, 4;
	add.s64 	%rd22, %rd1, %rd21;
	ld.global.u32 	%r17, [%rd8];
	add.s64 	%rd23, %rd6, %rd19;
	ld.global.u32 	%r18, [%rd23];
	add.s32 	%r19, %r18, %r17;
	atom.global.min.s32 	%r20, [%rd22], %r19;
	add.s32 	%r23, %r23, 1;
	ld.global.u32 	%r21, [%rd9+4];
	setp.lt.s32 	%p5, %r23, %r21;
	@%p5 bra 	$L__BB2_5;
$L__BB2_6:
	add.s32 	%r22, %r22, %r3;
	setp.lt.s32 	%p6, %r22, %r9;
	@%p6 bra 	$L__BB2_2;
$L__BB2_7:
	ret;

}


// ===== COMPILED SASS (sm_100) =====

	.target	sm_100

	.elftype	@"ET_EXEC"


//--------------------- .note.nv.tkinfo           --------------------------
	.section	.note.nv.tkinfo,"",@"SHT_NOTE"
	.sectionflags	@"SHF_NOTE_NV_TKINFO"
	.tkinfo
        /*0018*/ 	.word	0x00000002
        /*0030*/ 	.string	""
        /*0030*/ 	.string	"ptxas"
        /*0030*/ 	.string	"Cuda compilation tools, release 13.0, V13.0.88"
        /*0030*/ 	.string	"Build cuda_13.0.r13.0/compiler.36424714_0"
        /*0030*/ 	.string	"-arch sm_100 -m 64 "



//--------------------- .note.nv.cuinfo           --------------------------
	.section	.note.nv.cuinfo,"",@"SHT_NOTE"
	.sectionflags	@"SHF_NOTE_NV_CUINFO"
        /*0018*/ 	.short	0x0002
        /*001a*/ 	.short	0x0064
        /*001c*/ 	.short	0x0082
	.zero		2


//--------------------- .nv.info                  --------------------------
	.section	.nv.info,"",@"SHT_CUDA_INFO"
	.align	4


	//----- nvinfo : EIATTR_REGCOUNT
	.align		4
        /*0000*/ 	.byte	0x04, 0x2f
        /*0002*/ 	.short	(.L_1 - .L_0)
	.align		4
.L_0:
        /*0004*/ 	.word	index@(_Z10initialiseiPiPb)
        /*0008*/ 	.word	0x0000000e


	//----- nvinfo : EIATTR_FRAME_SIZE
	.align		4
.L_1:
        /*000c*/ 	.byte	0x04, 0x11
        /*000e*/ 	.short	(.L_3 - .L_2)
	.align		4
.L_2:
        /*0010*/ 	.word	index@(_Z10initialiseiPiPb)
        /*0014*/ 	.word	0x00000000


	//----- nvinfo : EIATTR_REGCOUNT
	.align		4
.L_3:
        /*0018*/ 	.byte	0x04, 0x2f
        /*001a*/ 	.short	(.L_5 - .L_4)
	.align		4
.L_4:
        /*001c*/ 	.word	index@(_Z9thresholdiPiS_S_S_PbS_)
        /*0020*/ 	.word	0x00000016


	//----- nvinfo : EIATTR_FRAME_SIZE
	.align		4
.L_5:
        /*0024*/ 	.byte	0x04, 0x11
        /*0026*/ 	.short	(.L_7 - .L_6)
	.align		4
.L_6:
        /*0028*/ 	.word	index@(_Z9thresholdiPiS_S_S_PbS_)
        /*002c*/ 	.word	0x00000000


	//----- nvinfo : EIATTR_REGCOUNT
	.align		4
.L_7:
        /*0030*/ 	.byte	0x04, 0x2f
        /*0032*/ 	.short	(.L_9 - .L_8)
	.align		4
.L_8:
        /*0034*/ 	.word	index@(_Z5relaxiPiS_S_S_PbS_)
        /*0038*/ 	.word	0x00000016


	//----- nvinfo : EIATTR_FRAME_SIZE
	.align		4
.L_9:
        /*003c*/ 	.byte	0x04, 0x11
        /*003e*/ 	.short	(.L_11 - .L_10)
	.align		4
.L_10:
        /*0040*/ 	.word	index@(_Z5relaxiPiS_S_S_PbS_)
        /*0044*/ 	.word	0x00000000


	//----- nvinfo : EIATTR_MIN_STACK_SIZE
	.align		4
.L_11:
        /*0048*/ 	.byte	0x04, 0x12
        /*004a*/ 	.short	(.L_13 - .L_12)
	.align		4
.L_12:
        /*004c*/ 	.word	index@(_Z5relaxiPiS_S_S_PbS_)
        /*0050*/ 	.word	0x00000000


	//----- nvinfo : EIATTR_MIN_STACK_SIZE
	.align		4
.L_13:
        /*0054*/ 	.byte	0x04, 0x12
        /*0056*/ 	.short	(.L_15 - .L_14)
	.align		4
.L_14:
        /*0058*/ 	.word	index@(_Z9thresholdiPiS_S_S_PbS_)
        /*005c*/ 	.word	0x00000000


	//----- nvinfo : EIATTR_MIN_STACK_SIZE
	.align		4
.L_15:
        /*0060*/ 	.byte	0x04, 0x12
        /*0062*/ 	.short	(.L_17 - .L_16)
	.align		4
.L_16:
        /*0064*/ 	.word	index@(_Z10initialiseiPiPb)
        /*0068*/ 	.word	0x00000000
.L_17:


//--------------------- .nv.compat                --------------------------
	.section	.nv.compat,"",@"SHT_CUDA_COMPAT_INFO"
	.align	4
        /*0000*/ 	.byte	0x02, 0x09, 0x00, 0x00, 0x02, 0x02, 0x01, 0x00, 0x02, 0x05, 0x05, 0x00, 0x03, 0x07, 0x01, 0x01
        /*0010*/ 	.byte	0x02, 0x03, 0x00, 0x00, 0x02, 0x06, 0x01, 0x00, 0x04, 0x0b, 0x08, 0x00, 0x09, 0x00, 0x00, 0x00
        /*0020*/ 	.byte	0x00, 0x00, 0x00, 0x00


//--------------------- .nv.info._Z5relaxiPiS_S_S_PbS_ --------------------------
	.section	.nv.info._Z5relaxiPiS_S_S_PbS_,"",@"SHT_CUDA_INFO"
	.sectionflags	@""
	.align	4


	//----- nvinfo : EIATTR_CUDA_API_VERSION
	.align		4
        /*0000*/ 	.byte	0x04, 0x37
        /*0002*/ 	.short	(.L_19 - .L_18)
.L_18:
        /*0004*/ 	.word	0x00000082


	//----- nvinfo : EIATTR_KPARAM_INFO
	.align		4
.L_19:
        /*0008*/ 	.byte	0x04, 0x17
        /*000a*/ 	.short	(.L_21 - .L_20)
.L_20:
        /*000c*/ 	.word	0x00000000
        /*0010*/ 	.short	0x0006
        /*0012*/ 	.short	0x0030
        /*0014*/ 	.byte	0x00, 0xf5, 0x21, 0x00


	//----- nvinfo : EIATTR_KPARAM_INFO
	.align		4
.L_21:
        /*0018*/ 	.byte	0x04, 0x17
        /*001a*/ 	.short	(.L_23 - .L_22)
.L_22:
        /*001c*/ 	.word	0x00000000
        /*0020*/ 	.short	0x0005
        /*0022*/ 	.short	0x0028
        /*0024*/ 	.byte	0x00, 0xf5, 0x21, 0x00


	//----- nvinfo : EIATTR_KPARAM_INFO
	.align		4
.L_23:
        /*0028*/ 	.byte	0x04, 0x17
        /*002a*/ 	.short	(.L_25 - .L_24)
.L_24:
        /*002c*/ 	.word	0x00000000
        /*0030*/ 	.short	0x0004
        /*0032*/ 	.short	0x0020
        /*0034*/ 	.byte	0x00, 0xf5, 0x21, 0x00


	//----- nvinfo : EIATTR_KPARAM_INFO
	.align		4
.L_25:
        /*0038*/ 	.byte	0x04, 0x17
        /*003a*/ 	.short	(.L_27 - .L_26)
.L_26:
        /*003c*/ 	.word	0x00000000
        /*0040*/ 	.short	0x0003
        /*0042*/ 	.short	0x0018
        /*0044*/ 	.byte	0x00, 0xf5, 0x21, 0x00


	//----- nvinfo : EIATTR_KPARAM_INFO
	.align		4
.L_27:
        /*0048*/ 	.byte	0x04, 0x17
        /*004a*/ 	.short	(.L_29 - .L_28)
.L_28:
        /*004c*/ 	.word	0x00000000
        /*0050*/ 	.short	0x0002
        /*0052*/ 	.short	0x0010
        /*0054*/ 	.byte	0x00, 0xf5, 0x21, 0x00


	//----- nvinfo : EIATTR_KPARAM_INFO
	.align		4
.L_29:
        /*0058*/ 	.byte	0x04, 0x17
        /*005a*/ 	.short	(.L_31 - .L_30)
.L_30:
        /*005c*/ 	.word	0x00000000
        /*0060*/ 	.short	0x0001
        /*0062*/ 	.short	0x0008
        /*0064*/ 	.byte	0x00, 0xf5, 0x21, 0x00


	//----- nvinfo : EIATTR_KPARAM_INFO
	.align		4
.L_31:
        /*0068*/ 	.byte	0x04, 0x17
        /*006a*/ 	.short	(.L_33 - .L_32)
.L_32:
        /*006c*/ 	.word	0x00000000
        /*0070*/ 	.short	0x0000
        /*0072*/ 	.short	0x0000
        /*0074*/ 	.byte	0x00, 0xf0, 0x11, 0x00


	//----- nvinfo : EIATTR_SPARSE_MMA_MASK
	.align		4
.L_33:
        /*0078*/ 	.byte	0x03, 0x50
        /*007a*/ 	.short	0x0000


	//----- nvinfo : EIATTR_MAXREG_COUNT
	.align		4
        /*007c*/ 	.byte	0x03, 0x1b
        /*007e*/ 	.short	0x00ff


	//----- nvinfo : EIATTR_MERCURY_ISA_VERSION
	.align		4
        /*0080*/ 	.byte	0x03, 0x5f
        /*0082*/ 	.short	0x0101


	//----- nvinfo : EIATTR_VRC_CTA_INIT_COUNT
	.align		4
        /*0084*/ 	.byte	0x02, 0x4a
	.zero		1
	.zero		1


	//----- nvinfo : EIATTR_EXIT_INSTR_OFFSETS
	.align		4
        /*0088*/ 	.byte	0x04, 0x1c
        /*008a*/ 	.short	(.L_35 - .L_34)


	//   ....[0]....
.L_34:
        /*008c*/ 	.word	0x00000070


	//   ....[1]....
        /*0090*/ 	.word	0x00000340


	//----- nvinfo : EIATTR_CRS_STACK_SIZE
	.align		4
.L_35:
        /*0094*/ 	.byte	0x04, 0x1e
        /*0096*/ 	.short	(.L_37 - .L_36)
.L_36:
        /*0098*/ 	.word	0x00000000


	//----- nvinfo : EIATTR_CBANK_PARAM_SIZE
	.align		4
.L_37:
        /*009c*/ 	.byte	0x03, 0x19
        /*009e*/ 	.short	0x0038


	//----- nvinfo : EIATTR_PARAM_CBANK
	.align		4
        /*00a0*/ 	.byte	0x04, 0x0a
        /*00a2*/ 	.short	(.L_39 - .L_38)
	.align		4
.L_38:
        /*00a4*/ 	.word	index@(.nv.constant0._Z5relaxiPiS_S_S_PbS_)
        /*00a8*/ 	.short	0x0380
        /*00aa*/ 	.short	0x0038


	//----- nvinfo : EIATTR_SW_WAR
	.align		4
.L_39:
        /*00ac*/ 	.byte	0x04, 0x36
        /*00ae*/ 	.short	(.L_41 - .L_40)
.L_40:
        /*00b0*/ 	.word	0x00000008
.L_41:


//--------------------- .nv.info._Z9thresholdiPiS_S_S_PbS_ --------------------------
	.section	.nv.info._Z9thresholdiPiS_S_S_PbS_,"",@"SHT_CUDA_INFO"
	.sectionflags	@""
	.align	4


	//----- nvinfo : EIATTR_CUDA_API_VERSION
	.align		4
        /*0000*/ 	.byte	0x04, 0x37
        /*0002*/ 	.short	(.L_43 - .L_42)
.L_42:
        /*0004*/ 	.word	0x00000082


	//----- nvinfo : EIATTR_KPARAM_INFO
	.align		4
.L_43:
        /*0008*/ 	.byte	0x04, 0x17
        /*000a*/ 	.short	(.L_45 - .L_44)
.L_44:
        /*000c*/ 	.word	0x00000000
        /*0010*/ 	.short	0x0006
        /*0012*/ 	.short	0x0030
        /*0014*/ 	.byte	0x00, 0xf5, 0x21, 0x00


	//----- nvinfo : EIATTR_KPARAM_INFO
	.align		4
.L_45:
        /*0018*/ 	.byte	0x04, 0x17
        /*001a*/ 	.short	(.L_47 - .L_46)
.L_46:
        /*001c*/ 	.word	0x00000000
        /*0020*/ 	.short	0x0005
        /*0022*/ 	.short	0x0028
        /*0024*/ 	.byte	0x00, 0xf5, 0x21, 0x00


	//----- nvinfo : EIATTR_KPARAM_INFO
	.align		4
.L_47:
        /*0028*/ 	.byte	0x04, 0x17
        /*002a*/ 	.short	(.L_49 - .L_48)
.L_48:
        /*002c*/ 	.word	0x00000000
        /*0030*/ 	.short	0x0004
        /*0032*/ 	.short	0x0020
        /*0034*/ 	.byte	0x00, 0xf5, 0x21, 0x00


	//----- nvinfo : EIATTR_KPARAM_INFO
	.align		4
.L_49:
        /*0038*/ 	.byte	0x04, 0x17
        /*003a*/ 	.short	(.L_51 - .L_50)
.L_50:
        /*003c*/ 	.word	0x00000000
        /*0040*/ 	.short	0x0003
        /*0042*/ 	.short	0x0018
        /*0044*/ 	.byte	0x00, 0xf5, 0x21, 0x00


	//----- nvinfo : EIATTR_KPARAM_INFO
	.align		4
.L_51:
        /*0048*/ 	.byte	0x04, 0x17
        /*004a*/ 	.short	(.L_53 - .L_52)
.L_52:
        /*004c*/ 	.word	0x00000000
        /*0050*/ 	.short	0x0002
        /*0052*/ 	.short	0x0010
        /*0054*/ 	.byte	0x00, 0xf5, 0x21, 0x00


	//----- nvinfo : EIATTR_KPARAM_INFO
	.align		4
.L_53:
        /*0058*/ 	.byte	0x04, 0x17
        /*005a*/ 	.short	(.L_55 - .L_54)
.L_54:
        /*005c*/ 	.word	0x00000000
        /*0060*/ 	.short	0x0001
        /*0062*/ 	.short	0x0008
        /*0064*/ 	.byte	0x00, 0xf5, 0x21, 0x00


	//----- nvinfo : EIATTR_KPARAM_INFO
	.align		4
.L_55:
        /*0068*/ 	.byte	0x04, 0x17
        /*006a*/ 	.short	(.L_57 - .L_56)
.L_56:
        /*006c*/ 	.word	0x00000000
        /*0070*/ 	.short	0x0000
        /*0072*/ 	.short	0x0000
        /*0074*/ 	.byte	0x00, 0xf0, 0x11, 0x00


	//----- nvinfo : EIATTR_SPARSE_MMA_MASK
	.align		4
.L_57:
        /*0078*/ 	.byte	0x03, 0x50
        /*007a*/ 	.short	0x0000


	//----- nvinfo : EIATTR_MAXREG_COUNT
	.align		4
        /*007c*/ 	.byte	0x03, 0x1b
        /*007e*/ 	.short	0x00ff


	//----- nvinfo : EIATTR_MERCURY_ISA_VERSION
	.align		4
        /*0080*/ 	.byte	0x03, 0x5f
        /*0082*/ 	.short	0x0101


	//----- nvinfo : EIATTR_INT_WARP_WIDE_INSTR_OFFSETS
	.align		4
        /*0084*/ 	.byte	0x04, 0x31
        /*0086*/ 	.short	(.L_59 - .L_58)


	//   ....[0]....
.L_58:
        /*0088*/ 	.word	0x000002d0


	//   ....[1]....
        /*008c*/ 	.word	0x00000320


	//----- nvinfo : EIATTR_VRC_CTA_INIT_COUNT
	.align		4
.L_59:
        /*0090*/ 	.byte	0x02, 0x4a
	.zero		1
	.zero		1


	//----- nvinfo : EIATTR_EXIT_INSTR_OFFSETS
	.align		4
        /*0094*/ 	.byte	0x04, 0x1c
        /*0096*/ 	.short	(.L_61 - .L_60)


	//   ....[0]....
.L_60:
        /*0098*/ 	.word	0x00000070


	//   ....[1]....
        /*009c*/ 	.word	0x000003f0


	//----- nvinfo : EIATTR_CRS_STACK_SIZE
	.align		4
.L_61:
        /*00a0*/ 	.byte	0x04, 0x1e
        /*00a2*/ 	.short	(.L_63 - .L_62)
.L_62:
        /*00a4*/ 	.word	0x00000000


	//----- nvinfo : EIATTR_CBANK_PARAM_SIZE
	.align		4
.L_63:
        /*00a8*/ 	.byte	0x03, 0x19
        /*00aa*/ 	.short	0x0038


	//----- nvinfo : EIATTR_PARAM_CBANK
	.align		4
        /*00ac*/ 	.byte	0x04, 0x0a
        /*00ae*/ 	.short	(.L_65 - .L_64)
	.align		4
.L_64:
        /*00b0*/ 	.word	index@(.nv.constant0._Z9thresholdiPiS_S_S_PbS_)
        /*00b4*/ 	.short	0x0380
        /*00b6*/ 	.short	0x0038


	//----- nvinfo : EIATTR_SW_WAR
	.align		4
.L_65:
        /*00b8*/ 	.byte	0x04, 0x36
        /*00ba*/ 	.short	(.L_67 - .L_66)
.L_66:
        /*00bc*/ 	.word	0x00000008
.L_67:


//--------------------- .nv.info._Z10initialiseiPiPb --------------------------
	.section	.nv.info._Z10initialiseiPiPb,"",@"SHT_CUDA_INFO"
	.sectionflags	@""
	.align	4


	//----- nvinfo : EIATTR_CUDA_API_VERSION
	.align		4
        /*0000*/ 	.byte	0x04, 0x37
        /*0002*/ 	.short	(.L_69 - .L_68)
.L_68:
        /*0004*/ 	.word	0x00000082


	//----- nvinfo : EIATTR_KPARAM_INFO
	.align		4
.L_69:
        /*0008*/ 	.byte	0x04, 0x17
        /*000a*/ 	.short	(.L_71 - .L_70)
.L_70:
        /*000c*/ 	.word	0x00000000
        /*0010*/ 	.short	0x0002
        /*0012*/ 	.short	0x0010
        /*0014*/ 	.byte	0x00, 0xf5, 0x21, 0x00


	//----- nvinfo : EIATTR_KPARAM_INFO
	.align		4
.L_71:
        /*0018*/ 	.byte	0x04, 0x17
        /*001a*/ 	.short	(.L_73 - .L_72)
.L_72:
        /*001c*/ 	.word	0x00000000
        /*0020*/ 	.short	0x0001
        /*0022*/ 	.short	0x0008
        /*0024*/ 	.byte	0x00, 0xf5, 0x21, 0x00


	//----- nvinfo : EIATTR_KPARAM_INFO
	.align		4
.L_73:
        /*0028*/ 	.byte	0x04, 0x17
        /*002a*/ 	.short	(.L_75 - .L_74)
.L_74:
        /*002c*/ 	.word	0x00000000
        /*0030*/ 	.short	0x0000
        /*0032*/ 	.short	0x0000
        /*0034*/ 	.byte	0x00, 0xf0, 0x11, 0x00


	//----- nvinfo : EIATTR_SPARSE_MMA_MASK
	.align		4
.L_75:
        /*0038*/ 	.byte	0x03, 0x50
        /*003a*/ 	.short	0x0000


	//----- nvinfo : EIATTR_MAXREG_COUNT
	.align		4
        /*003c*/ 	.byte	0x03, 0x1b
        /*003e*/ 	.short	0x00ff


	//----- nvinfo : EIATTR_MERCURY_ISA_VERSION
	.align		4
        /*0040*/ 	.byte	0x03, 0x5f
        /*0042*/ 	.short	0x0101


	//----- nvinfo : EIATTR_VRC_CTA_INIT_COUNT
	.align		4
        /*0044*/ 	.byte	0x02, 0x4a
	.zero		1
	.zero		1


	//----- nvinfo : EIATTR_EXIT_INSTR_OFFSETS
	.align		4
        /*0048*/ 	.byte	0x04, 0x1c
        /*004a*/ 	.short	(.L_77 - .L_76)


	//   ....[0]....
.L_76:
        /*004c*/ 	.word	0x00000070


	//   ....[1]....
        /*0050*/ 	.word	0x000001a0


	//----- nvinfo : EIATTR_CRS_STACK_SIZE
	.align		4
.L_77:
        /*0054*/ 	.byte	0x04, 0x1e
        /*0056*/ 	.short	(.L_79 - .L_78)
.L_78:
        /*0058*/ 	.word	0x00000000


	//----- nvinfo : EIATTR_CBANK_PARAM_SIZE
	.align		4
.L_79:
        /*005c*/ 	.byte	0x03, 0x19
        /*005e*/ 	.short	0x0018


	//----- nvinfo : EIATTR_PARAM_CBANK
	.align		4
        /*0060*/ 	.byte	0x04, 0x0a
        /*0062*/ 	.short	(.L_81 - .L_80)
	.align		4
.L_80:
        /*0064*/ 	.word	index@(.nv.constant0._Z10initialiseiPiPb)
        /*0068*/ 	.short	0x0380
        /*006a*/ 	.short	0x0018


	//----- nvinfo : EIATTR_SW_WAR
	.align		4
.L_81:
        /*006c*/ 	.byte	0x04, 0x36
        /*006e*/ 	.short	(.L_83 - .L_82)
.L_82:
        /*0070*/ 	.word	0x00000008
.L_83:


//--------------------- .nv.callgraph             --------------------------
	.section	.nv.callgraph,"",@"SHT_CUDA_CALLGRAPH"
	.align	4
	.sectionentsize	8
	.align		4
        /*0000*/ 	.word	0x00000000
	.align		4
        /*0004*/ 	.word	0xffffffff
	.align		4
        /*0008*/ 	.word	0x00000000
	.align		4
        /*000c*/ 	.word	0xfffffffe
	.align		4
        /*0010*/ 	.word	0x00000000
	.align		4
        /*0014*/ 	.word	0xfffffffd
	.align		4
        /*0018*/ 	.word	0x00000000
	.align		4
        /*001c*/ 	.word	0xfffffffc


//--------------------- .text._Z5relaxiPiS_S_S_PbS_ --------------------------
	.section	.text._Z5relaxiPiS_S_S_PbS_,"ax",@progbits
	.align	128
        .global         _Z5relaxiPiS_S_S_PbS_
        .type           _Z5relaxiPiS_S_S_PbS_,@function
        .size           _Z5relaxiPiS_S_S_PbS_,(.L_x_14 - _Z5relaxiPiS_S_S_PbS_)
        .other          _Z5relaxiPiS_S_S_PbS_,@"STO_CUDA_ENTRY STV_DEFAULT"
_Z5relaxiPiS_S_S_PbS_:
.text._Z5relaxiPiS_S_S_PbS_:
[----:B------:R-:W-:Y:S01]  /*0000*/  LDC R1, c[0x0][0x37c] ;  /* 0x0000df00ff017b82 */ /* 0x000fe20000000800 */
[----:B------:R-:W0:Y:S07]  /*0010*/  S2R R7, SR_TID.X ;  /* 0x0000000000077919 */ /* 0x000e2e0000002100 */
[----:B------:R-:W0:Y:S01]  /*0020*/  S2UR UR4, SR_CTAID.X ;  /* 0x00000000000479c3 */ /* 0x000e220000002500 */
[----:B------:R-:W1:Y:S07]  /*0030*/  LDCU UR5, c[0x0][0x380] ;  /* 0x00007000ff0577ac */ /* 0x000e6e0008000800 */
[----:B------:R-:W0:Y:S02]  /*0040*/  LDC R0, c[0x0][0x360] ;  /* 0x0000d800ff007b82 */ /* 0x000e240000000800 */
[----:B0-----:R-:W-:-:S05]  /*0050*/  IMAD R7, R0, UR4, R7 ;  /* 0x0000000400077c24 */ /* 0x001fca000f8e0207 */
[----:B-1----:R-:W-:-:S13]  /*0060*/  ISETP.GE.AND P0, PT, R7, UR5, PT ;  /* 0x0000000507007c0c */ /* 0x002fda000bf06270 */
[----:B------:R-:W-:Y:S05]  /*0070*/  @P0 EXIT ;  /* 0x000000000000094d */ /* 0x000fea0003800000 */
[----:B------:R-:W0:Y:S01]  /*0080*/  LDCU UR4, c[0x0][0x370] ;  /* 0x00006e00ff0477ac */ /* 0x000e220008000800 */
[----:B------:R-:W1:Y:S01]  /*0090*/  LDCU.64 UR6, c[0x0][0x358] ;  /* 0x00006b00ff0677ac */ /* 0x000e620008000a00 */
[----:B0-----:R-:W-:-:S07]  /*00a0*/  IMAD R0, R0, UR4, RZ ;  /* 0x0000000400007c24 */ /* 0x001fce000f8e02ff */
.L_x_3:
[----:B------:R-:W0:Y:S02]  /*00b0*/  LDCU.64 UR4, c[0x0][0x3a8] ;  /* 0x00007500ff0477ac */ /* 0x000e240008000a00 */
[----:B0-----:R-:W-:-:S04]  /*00c0*/  IADD3 R10, P0, PT, R7, UR4, RZ ;  /* 0x00000004070a7c10 */ /* 0x001fc8000ff1e0ff */
[----:B------:R-:W-:-:S05]  /*00d0*/  LEA.HI.X.SX32 R11, R7, UR5, 0x1, P0 ;  /* 0x00000005070b7c11 */ /* 0x000fca00080f0eff */
[----:B-1----:R-:W2:Y:S01]  /*00e0*/  LDG.E.U8 R2, desc[UR6][R10.64] ;  /* 0x000000060a027981 */ /* 0x002ea2000c1e1100 */
[----:B------:R-:W-:Y:S01]  /*00f0*/  BSSY.RECONVERGENT B0, `(.L_x_0) ;  /* 0x0000020000007945 */ /* 0x000fe20003800200 */
[----:B--2---:R-:W-:-:S13]  /*0100*/  ISETP.NE.AND P0, PT, R2, RZ, PT ;  /* 0x000000ff0200720c */ /* 0x004fda0003f05270 */
[----:B------:R-:W-:Y:S05]  /*0110*/  @P0 BRA `(.L_x_1) ;  /* 0x0000000000740947 */ /* 0x000fea0003800000 */
[----:B------:R-:W0:Y:S08]  /*0120*/  LDC.64 R2, c[0x0][0x390] ;  /* 0x0000e400ff027b82 */ /* 0x000e300000000a00 */
[----:B------:R-:W1:Y:S01]  /*0130*/  LDC.64 R8, c[0x0][0x3b0] ;  /* 0x0000ec00ff087b82 */ /* 0x000e620000000a00 */
[----:B0-----:R-:W-:-:S05]  /*0140*/  IMAD.WIDE R4, R7, 0x4, R2 ;  /* 0x0000000407047825 */ /* 0x001fca00078e0202 */
[----:B------:R-:W2:Y:S04]  /*0150*/  LDG.E R6, desc[UR6][R4.64] ;  /* 0x0000000604067981 */ /* 0x000ea8000c1e1900 */
[----:B-1----:R-:W2:Y:S02]  /*0160*/  LDG.E R9, desc[UR6][R8.64] ;  /* 0x0000000608097981 */ /* 0x002ea4000c1e1900 */
[----:B--2---:R-:W-:-:S13]  /*0170*/  ISETP.GE.AND P0, PT, R6, R9, PT ;  /* 0x000000090600720c */ /* 0x004fda0003f06270 */
[----:B------:R-:W-:Y:S05]  /*0180*/  @P0 BRA `(.L_x_1) ;  /* 0x0000000000580947 */ /* 0x000fea0003800000 */
[----:B------:R-:W0:Y:S01]  /*0190*/  LDC.64 R8, c[0x0][0x388] ;  /* 0x0000e200ff087b82 */ /* 0x000e220000000a00 */
[----:B------:R-:W-:-:S05]  /*01a0*/  IMAD.MOV.U32 R12, RZ, RZ, 0x1 ;  /* 0x00000001ff0c7424 */ /* 0x000fca00078e00ff */
[----:B------:R1:W-:Y:S01]  /*01b0*/  STG.E.U8 desc[UR6][R10.64], R12 ;  /* 0x0000000c0a007986 */ /* 0x0003e2000c101106 */
[----:B0-----:R-:W-:-:S05]  /*01c0*/  IMAD.WIDE R8, R7, 0x4, R8 ;  /* 0x0000000407087825 */ /* 0x001fca00078e0208 */
[----:B------:R-:W2:Y:S04]  /*01d0*/  LDG.E R6, desc[UR6][R8.64] ;  /* 0x0000000608067981 */ /* 0x000ea8000c1e1900 */
[----:B------:R-:W2:Y:S02]  /*01e0*/  LDG.E R13, desc[UR6][R8.64+0x4] ;  /* 0x00000406080d7981 */ /* 0x000ea4000c1e1900 */
[----:B--2---:R-:W-:-:S13]  /*01f0*/  ISETP.GE.AND P0, PT, R6, R13, PT ;  /* 0x0000000d0600720c */ /* 0x004fda0003f06270 */
[----:B-1----:R-:W-:Y:S05]  /*0200*/  @P0 BRA `(.L_x_1) ;  /* 0x0000000000380947 */ /* 0x002fea0003800000 */
.L_x_2:
[----:B------:R-:W0:Y:S01]  /*0210*/  LDC.64 R14, c[0x0][0x3a0] ;  /* 0x0000e800ff0e7b82 */ /* 0x000e220000000a00 */
[----:B------:R-:W2:Y:S07]  /*0220*/  LDG.E R12, desc[UR6][R4.64] ;  /* 0x00000006040c7981 */ /* 0x000eae000c1e1900 */
[----:B------:R-:W1:Y:S01]  /*0230*/  LDC.64 R10, c[0x0][0x398] ;  /* 0x0000e600ff0a7b82 */ /* 0x000e620000000a00 */
[----:B0-----:R-:W-:-:S06]  /*0240*/  IMAD.WIDE R14, R6, 0x4, R14 ;  /* 0x00000004060e7825 */ /* 0x001fcc00078e020e */
[----:B------:R-:W2:Y:S01]  /*0250*/  LDG.E R15, desc[UR6][R14.64] ;  /* 0x000000060e0f7981 */ /* 0x000ea2000c1e1900 */
[----:B-1----:R-:W-:-:S06]  /*0260*/  IMAD.WIDE R10, R6, 0x4, R10 ;  /* 0x00000004060a7825 */ /* 0x002fcc00078e020a */
[----:B------:R-:W3:Y:S01]  /*0270*/  LDG.E R11, desc[UR6][R10.64] ;  /* 0x000000060a0b7981 */ /* 0x000ee2000c1e1900 */
[----:B--2---:R-:W-:Y:S02]  /*0280*/  IMAD.IADD R17, R12, 0x1, R15 ;  /* 0x000000010c117824 */ /* 0x004fe400078e020f */
[----:B---3--:R-:W-:-:S05]  /*0290*/  IMAD.WIDE R12, R11, 0x4, R2 ;  /* 0x000000040b0c7825 */ /* 0x008fca00078e0202 */
[----:B------:R0:W-:Y:S04]  /*02a0*/  REDG.E.MIN.S32.STRONG.GPU desc[UR6][R12.64], R17 ;  /* 0x000000110c00798e */ /* 0x0001e8000c92e306 */
[----:B------:R-:W2:Y:S01]  /*02b0*/  LDG.E R19, desc[UR6][R8.64+0x4] ;  /* 0x0000040608137981 */ /* 0x000ea2000c1e1900 */
[----:B------:R-:W-:-:S04]  /*02c0*/  IADD3 R6, PT, PT, R6, 0x1, RZ ;  /* 0x0000000106067810 */ /* 0x000fc80007ffe0ff */
[----:B--2---:R-:W-:-:S13]  /*02d0*/  ISETP.GE.AND P0, PT, R6, R19, PT ;  /* 0x000000130600720c */ /* 0x004fda0003f06270 */
[----:B0-----:R-:W-:Y:S05]  /*02e0*/  @!P0 BRA `(.L_x_2) ;  /* 0xfffffffc00c88947 */ /* 0x001fea000383ffff */
.L_x_1:
[----:B------:R-:W-:Y:S05]  /*02f0*/  BSYNC.RECONVERGENT B0 ;  /* 0x0000000000007941 */ /* 0x000fea0003800200 */
.L_x_0:
[----:B------:R-:W0:Y:S01]  /*0300*/  LDCU UR4, c[0x0][0x380] ;  /* 0x00007000ff0477ac */ /* 0x000e220008000800 */
[----:B------:R-:W-:-:S04]  /*0310*/  IADD3 R7, PT, PT, R0, R7, RZ ;  /* 0x0000000700077210 */ /* 0x000fc80007ffe0ff */
[----:B0-----:R-:W-:-:S13]  /*0320*/  ISETP.GE.AND P0, PT, R7, UR4, PT ;  /* 0x0000000407007c0c */ /* 0x001fda000bf06270 */
[----:B------:R-:W-:Y:S05]  /*0330*/  @!P0 BRA `(.L_x_3) ;  /* 0xfffffffc005c8947 */ /* 0x000fea000383ffff */
[----:B------:R-:W-:Y:S05]  /*0340*/  EXIT ;  /* 0x000000000000794d */ /* 0x000fea0003800000 */
.L_x_4:
[----:B------:R-:W-:-:S00]  /*0350*/  BRA `(.L_x_4) ;  /* 0xfffffffc00fc7947 */ /* 0x000fc0000383ffff */
[----:B------:R-:W-:-:S00]  /*0360*/  NOP ;  /* 0x0000000000007918 */ /* 0x000fc00000000000 */
        /* <DEDUP_REMOVED lines=9> */
.L_x_14:


//--------------------- .text._Z9thresholdiPiS_S_S_PbS_ --------------------------
	.section	.text._Z9thresholdiPiS_S_S_PbS_,"ax",@progbits
	.align	128
        .global         _Z9thresholdiPiS_S_S_PbS_
        .type           _Z9thresholdiPiS_S_S_PbS_,@function
        .size           _Z9thresholdiPiS_S_S_PbS_,(.L_x_15 - _Z9thresholdiPiS_S_S_PbS_)
        .other          _Z9thresholdiPiS_S_S_PbS_,@"STO_CUDA_ENTRY STV_DEFAULT"
_Z9thresholdiPiS_S_S_PbS_:
.text._Z9thresholdiPiS_S_S_PbS_:
        /* <DEDUP_REMOVED lines=10> */
[----:B------:R-:W2:Y:S01]  /*00a0*/  LDCU.64 UR8, c[0x0][0x3a8] ;  /* 0x00007500ff0877ac */ /* 0x000ea20008000a00 */
[----:B0-----:R-:W-:-:S07]  /*00b0*/  IMAD R5, R5, UR4, RZ ;  /* 0x0000000405057c24 */ /* 0x001fce000f8e02ff */
.L_x_10:
[----:B0-----:R-:W0:Y:S02]  /*00c0*/  LDCU.64 UR4, c[0x0][0x3a8] ;  /* 0x00007500ff0477ac */ /* 0x001e240008000a00 */
[----:B0-----:R-:W-:-:S04]  /*00d0*/  IADD3 R2, P0, PT, R0, UR4, RZ ;  /* 0x0000000400027c10 */ /* 0x001fc8000ff1e0ff */
[----:B------:R-:W-:-:S05]  /*00e0*/  LEA.HI.X.SX32 R3, R0, UR5, 0x1, P0 ;  /* 0x0000000500037c11 */ /* 0x000fca00080f0eff */
[----:B-1----:R-:W3:Y:S01]  /*00f0*/  LDG.E.U8 R2, desc[UR6][R2.64] ;  /* 0x0000000602027981 */ /* 0x002ee2000c1e1100 */
[----:B------:R-:W-:Y:S01]  /*0100*/  BSSY.RECONVERGENT B0, `(.L_x_5) ;  /* 0x000002a000007945 */ /* 0x000fe20003800200 */
[----:B---3--:R-:W-:-:S13]  /*0110*/  ISETP.NE.AND P0, PT, R2, RZ, PT ;  /* 0x000000ff0200720c */ /* 0x008fda0003f05270 */
[----:B------:R-:W-:Y:S05]  /*0120*/  @P0 BRA `(.L_x_6) ;  /* 0x00000000009c0947 */ /* 0x000fea0003800000 */
[----:B------:R-:W0:Y:S02]  /*0130*/  LDC.64 R2, c[0x0][0x390] ;  /* 0x0000e400ff027b82 */ /* 0x000e240000000a00 */
[----:B0-----:R-:W-:-:S05]  /*0140*/  IMAD.WIDE R2, R0, 0x4, R2 ;  /* 0x0000000400027825 */ /* 0x001fca00078e0202 */
[----:B------:R-:W3:Y:S02]  /*0150*/  LDG.E R4, desc[UR6][R2.64] ;  /* 0x0000000602047981 */ /* 0x000ee4000c1e1900 */
[----:B---3--:R-:W-:-:S13]  /*0160*/  ISETP.GT.AND P0, PT, R4, 0x3b9ac9ff, PT ;  /* 0x3b9ac9ff0400780c */ /* 0x008fda0003f04270 */
[----:B------:R-:W-:Y:S05]  /*0170*/  @P0 BRA `(.L_x_6) ;  /* 0x0000000000880947 */ /* 0x000fea0003800000 */
[----:B------:R-:W0:Y:S02]  /*0180*/  LDC.64 R6, c[0x0][0x388] ;  /* 0x0000e200ff067b82 */ /* 0x000e240000000a00 */
[----:B0-----:R-:W-:-:S05]  /*0190*/  IMAD.WIDE R6, R0, 0x4, R6 ;  /* 0x0000000400067825 */ /* 0x001fca00078e0206 */
[----:B------:R-:W3:Y:S04]  /*01a0*/  LDG.E R4, desc[UR6][R6.64] ;  /* 0x0000000606047981 */ /* 0x000ee8000c1e1900 */
[----:B------:R-:W3:Y:S02]  /*01b0*/  LDG.E R13, desc[UR6][R6.64+0x4] ;  /* 0x00000406060d7981 */ /* 0x000ee4000c1e1900 */
[----:B---3--:R-:W-:-:S13]  /*01c0*/  ISETP.GE.AND P0, PT, R4, R13, PT ;  /* 0x0000000d0400720c */ /* 0x008fda0003f06270 */
[----:B------:R-:W-:Y:S05]  /*01d0*/  @P0 BRA `(.L_x_6) ;  /* 0x0000000000700947 */ /* 0x000fea0003800000 */
[----:B------:R-:W0:Y:S01]  /*01e0*/  LDC.64 R8, c[0x0][0x398] ;  /* 0x0000e600ff087b82 */ /* 0x000e220000000a00 */
[----:B------:R-:W-:-:S07]  /*01f0*/  IMAD.MOV.U32 R17, RZ, RZ, R13 ;  /* 0x000000ffff117224 */ /* 0x000fce00078e000d */
[----:B------:R-:W1:Y:S02]  /*0200*/  LDC.64 R10, c[0x0][0x3a0] ;  /* 0x0000e800ff0a7b82 */ /* 0x000e640000000a00 */
.L_x_9:
[----:B0-----:R-:W-:-:S06]  /*0210*/  IMAD.WIDE R12, R4, 0x4, R8 ;  /* 0x00000004040c7825 */ /* 0x001fcc00078e0208 */
[----:B------:R-:W2:Y:S02]  /*0220*/  LDG.E R12, desc[UR6][R12.64] ;  /* 0x000000060c0c7981 */ /* 0x000ea4000c1e1900 */
[----:B--2---:R-:W-:-:S04]  /*0230*/  IADD3 R14, P0, PT, R12, UR8, RZ ;  /* 0x000000080c0e7c10 */ /* 0x004fc8000ff1e0ff */
[----:B------:R-:W-:-:S05]  /*0240*/  LEA.HI.X.SX32 R15, R12, UR9, 0x1, P0 ;  /* 0x000000090c0f7c11 */ /* 0x000fca00080f0eff */
[----:B------:R-:W2:Y:S01]  /*0250*/  LDG.E.U8 R14, desc[UR6][R14.64] ;  /* 0x000000060e0e7981 */ /* 0x000ea2000c1e1100 */
[----:B------:R-:W-:Y:S01]  /*0260*/  BSSY.RECONVERGENT B1, `(.L_x_7) ;  /* 0x0000010000017945 */ /* 0x000fe20003800200 */
[----:B--2---:R-:W-:-:S13]  /*0270*/  ISETP.NE.AND P0, PT, R14, RZ, PT ;  /* 0x000000ff0e00720c */ /* 0x004fda0003f05270 */
[----:B------:R-:W-:Y:S05]  /*0280*/  @P0 BRA `(.L_x_8) ;  /* 0x0000000000340947 */ /* 0x000fea0003800000 */
[----:B-1----:R-:W-:Y:S01]  /*0290*/  IMAD.WIDE R12, R4, 0x4, R10 ;  /* 0x00000004040c7825 */ /* 0x002fe200078e020a */
[----:B------:R-:W2:Y:S05]  /*02a0*/  LDG.E R16, desc[UR6][R2.64] ;  /* 0x0000000602107981 */ /* 0x000eaa000c1e1900 */
[----:B------:R-:W2:Y:S01]  /*02b0*/  LDG.E R13, desc[UR6][R12.64] ;  /* 0x000000060c0d7981 */ /* 0x000ea2000c1e1900 */
[----:B------:R-:W0:Y:S01]  /*02c0*/  LDC.64 R14, c[0x0][0x3b0] ;  /* 0x0000ec00ff0e7b82 */ /* 0x000e220000000a00 */
[----:B------:R-:W-:Y:S01]  /*02d0*/  VOTEU.ANY UR4, UPT, PT ;  /* 0x0000000000047886 */ /* 0x000fe200038e0100 */
[----:B------:R-:W1:Y:S01]  /*02e0*/  S2R R17, SR_LANEID ;  /* 0x0000000000117919 */ /* 0x000e620000000000 */
[----:B------:R-:W-:-:S06]  /*02f0*/  UFLO.U32 UR4, UR4 ;  /* 0x00000004000472bd */ /* 0x000fcc00080e0000 */
[----:B-1----:R-:W-:Y:S01]  /*0300*/  ISETP.EQ.U32.AND P0, PT, R17, UR4, PT ;  /* 0x0000000411007c0c */ /* 0x002fe2000bf02070 */
[----:B--2---:R-:W-:-:S05]  /*0310*/  IMAD.IADD R16, R16, 0x1, R13 ;  /* 0x0000000110107824 */ /* 0x004fca00078e020d */
[----:B------:R-:W-:-:S13]  /*0320*/  CREDUX.MIN.S32 UR5, R16 ;  /* 0x00000000100572cc */ /* 0x000fda0000008200 */
[----:B------:R-:W-:-:S05]  /*0330*/  IMAD.U32 R19, RZ, RZ, UR5 ;  /* 0x00000005ff137e24 */ /* 0x000fca000f8e00ff */
[----:B0-----:R0:W-:Y:S04]  /*0340*/  @P0 REDG.E.MIN.S32.STRONG.GPU desc[UR6][R14.64], R19 ;  /* 0x000000130e00098e */ /* 0x0011e8000c92e306 */
[----:B------:R0:W5:Y:S02]  /*0350*/  LDG.E R17, desc[UR6][R6.64+0x4] ;  /* 0x0000040606117981 */ /* 0x000164000c1e1900 */
.L_x_8:
[----:B------:R-:W-:Y:S05]  /*0360*/  BSYNC.RECONVERGENT B1 ;  /* 0x0000000000017941 */ /* 0x000fea0003800200 */
.L_x_7:
[----:B------:R-:W-:-:S05]  /*0370*/  VIADD R4, R4, 0x1 ;  /* 0x0000000104047836 */ /* 0x000fca0000000000 */
[----:B-----5:R-:W-:-:S13]  /*0380*/  ISETP.GE.AND P0, PT, R4, R17, PT ;  /* 0x000000110400720c */ /* 0x020fda0003f06270 */
[----:B------:R-:W-:Y:S05]  /*0390*/  @!P0 BRA `(.L_x_9) ;  /* 0xfffffffc009c8947 */ /* 0x000fea000383ffff */
.L_x_6:
[----:B--2---:R-:W-:Y:S05]  /*03a0*/  BSYNC.RECONVERGENT B0 ;  /* 0x0000000000007941 */ /* 0x004fea0003800200 */
.L_x_5:
[----:B------:R-:W2:Y:S01]  /*03b0*/  LDCU UR4, c[0x0][0x380] ;  /* 0x00007000ff0477ac */ /* 0x000ea20008000800 */
[----:B------:R-:W-:-:S05]  /*03c0*/  IMAD.IADD R0, R5, 0x1, R0 ;  /* 0x0000000105007824 */ /* 0x000fca00078e0200 */
[----:B--2---:R-:W-:-:S13]  /*03d0*/  ISETP.GE.AND P0, PT, R0, UR4, PT ;  /* 0x0000000400007c0c */ /* 0x004fda000bf06270 */
[----:B------:R-:W-:Y:S05]  /*03e0*/  @!P0 BRA `(.L_x_10) ;  /* 0xfffffffc00348947 */ /* 0x000fea000383ffff */
[----:B------:R-:W-:Y:S05]  /*03f0*/  EXIT ;  /* 0x000000000000794d */ /* 0x000fea0003800000 */
.L_x_11:
        /* <DEDUP_REMOVED lines=16> */
.L_x_15:


//--------------------- .text._Z10initialiseiPiPb --------------------------
	.section	.text._Z10initialiseiPiPb,"ax",@progbits
	.align	128
        .global         _Z10initialiseiPiPb
        .type           _Z10initialiseiPiPb,@function
        .size           _Z10initialiseiPiPb,(.L_x_16 - _Z10initialiseiPiPb)
        .other          _Z10initialiseiPiPb,@"STO_CUDA_ENTRY STV_DEFAULT"
_Z10initialiseiPiPb:
.text._Z10initialiseiPiPb:
        /* <DEDUP_REMOVED lines=10> */
[----:B------:R-:W2:Y:S01]  /*00a0*/  LDCU UR5, c[0x0][0x380] ;  /* 0x00007000ff0577ac */ /* 0x000ea20008000800 */
[----:B------:R-:W3:Y:S01]  /*00b0*/  LDCU.64 UR8, c[0x0][0x390] ;  /* 0x00007200ff0877ac */ /* 0x000ee20008000a00 */
[----:B0-----:R-:W-:-:S07]  /*00c0*/  IMAD R9, R9, UR4, RZ ;  /* 0x0000000409097c24 */ /* 0x001fce000f8e02ff */
.L_x_12:
[C---:B------:R-:W-:Y:S02]  /*00d0*/  ISETP.NE.AND P0, PT, R0.reuse, RZ, PT ;  /* 0x000000ff0000720c */ /* 0x040fe40003f05270 */
[----:B---3--:R-:W-:-:S04]  /*00e0*/  IADD3 R6, P1, PT, R0, UR8, RZ ;  /* 0x0000000800067c10 */ /* 0x008fc8000ff3e0ff */
[----:B------:R-:W-:-:S05]  /*00f0*/  LEA.HI.X.SX32 R7, R0, UR9, 0x1, P1 ;  /* 0x0000000900077c11 */ /* 0x000fca00088f0eff */
[----:B-1----:R0:W-:Y:S02]  /*0100*/  STG.E.U8 desc[UR6][R6.64], RZ ;  /* 0x000000ff06007986 */ /* 0x0021e4000c101106 */
[----:B------:R-:W1:Y:S01]  /*0110*/  @P0 LDC.64 R4, c[0x0][0x388] ;  /* 0x0000e200ff040b82 */ /* 0x000e620000000a00 */
[----:B------:R-:W-:-:S07]  /*0120*/  @P0 IMAD.MOV.U32 R11, RZ, RZ, 0x3b9aca00 ;  /* 0x3b9aca00ff0b0424 */ /* 0x000fce00078e00ff */
[----:B------:R-:W3:Y:S01]  /*0130*/  @!P0 LDC.64 R2, c[0x0][0x388] ;  /* 0x0000e200ff028b82 */ /* 0x000ee20000000a00 */
[----:B-1----:R-:W-:-:S04]  /*0140*/  @P0 IMAD.WIDE R4, R0, 0x4, R4 ;  /* 0x0000000400040825 */ /* 0x002fc800078e0204 */
[----:B------:R-:W-:Y:S01]  /*0150*/  IMAD.IADD R0, R9, 0x1, R0 ;  /* 0x0000000109007824 */ /* 0x000fe200078e0200 */
[----:B---3--:R0:W-:Y:S04]  /*0160*/  @!P0 STG.E desc[UR6][R2.64], RZ ;  /* 0x000000ff02008986 */ /* 0x0081e8000c101906 */
[----:B------:R0:W-:Y:S01]  /*0170*/  @P0 STG.E desc[UR6][R4.64], R11 ;  /* 0x0000000b04000986 */ /* 0x0001e2000c101906 */
[----:B--2---:R-:W-:-:S13]  /*0180*/  ISETP.GE.AND P0, PT, R0, UR5, PT ;  /* 0x0000000500007c0c */ /* 0x004fda000bf06270 */
[----:B0-----:R-:W-:Y:S05]  /*0190*/  @!P0 BRA `(.L_x_12) ;  /* 0xfffffffc00cc8947 */ /* 0x001fea000383ffff */
[----:B------:R-:W-:Y:S05]  /*01a0*/  EXIT ;  /* 0x000000000000794d */ /* 0x000fea0003800000 */
.L_x_13:
        /* <DEDUP_REMOVED lines=13> */
.L_x_16:


//--------------------- .nv.shared.reserved.0     --------------------------
	.section	.nv.shared.reserved.0,"aw",@nobits
	.weak		__nv_reservedSMEM_offset_0_alias
	.size		__nv_reservedSMEM_offset_0_alias, 0, 64
	.other		__nv_reservedSMEM_offset_0_alias,@"STO_CUDA_RESERVED_SHARED STV_DEFAULT"
__nv_reservedSMEM_offset_0_alias:
	.zero		0
	.zero		64


//--------------------- .nv.constant0._Z5relaxiPiS_S_S_PbS_ --------------------------
	.section	.nv.constant0._Z5relaxiPiS_S_S_PbS_,"a",@progbits
	.sectionflags	@""
	.align	4
.nv.constant0._Z5relaxiPiS_S_S_PbS_:
	.zero		952


//--------------------- .nv.constant0._Z9thresholdiPiS_S_S_PbS_ --------------------------
	.section	.nv.constant0._Z9thresholdiPiS_S_S_PbS_,"a",@progbits
	.sectionflags	@""
	.align	4
.nv.constant0._Z9thresholdiPiS_S_S_PbS_:
	.zero		952


//--------------------- .nv.constant0._Z10initialiseiPiPb --------------------------
	.section	.nv.constant0._Z10initialiseiPiPb,"a",@progbits
	.sectionflags	@""
	.align	4
.nv.constant0._Z10initialiseiPiPb:
	.zero		920


//--------------------- SYMBOLS --------------------------

	.type		.nv.reservedSmem.offset0,@object
	.size		.nv.reservedSmem.offset0,0x4
